//
// Generated by NVIDIA NVVM Compiler
//
// Compiler Build ID: CL-36424714
// Cuda compilation tools, release 13.0, V13.0.88
// Based on NVVM 20.0.0
//

.version 9.0
.target sm_100
.address_size 64

	// .globl	_Z21matrix_multi_smem_gpuPiS_S_
// _ZZ21matrix_multi_smem_gpuPiS_S_E2As has been demoted
// _ZZ21matrix_multi_smem_gpuPiS_S_E2Bs has been demoted

.visible .entry _Z21matrix_multi_smem_gpuPiS_S_(
	.param .u64 .ptr .align 1 _Z21matrix_multi_smem_gpuPiS_S__param_0,
	.param .u64 .ptr .align 1 _Z21matrix_multi_smem_gpuPiS_S__param_1,
	.param .u64 .ptr .align 1 _Z21matrix_multi_smem_gpuPiS_S__param_2
)
{
	.reg .pred 	%p<9>;
	.reg .b32 	%r<147>;
	.reg .b64 	%rd<13>;
	// demoted variable
	.shared .align 4 .b8 _ZZ21matrix_multi_smem_gpuPiS_S_E2As[4096];
	// demoted variable
	.shared .align 4 .b8 _ZZ21matrix_multi_smem_gpuPiS_S_E2Bs[4096];
	ld.param.u64 	%rd4, [_Z21matrix_multi_smem_gpuPiS_S__param_0];
	ld.param.u64 	%rd5, [_Z21matrix_multi_smem_gpuPiS_S__param_1];
	ld.param.u64 	%rd3, [_Z21matrix_multi_smem_gpuPiS_S__param_2];
	cvta.to.global.u64 	%rd1, %rd5;
	cvta.to.global.u64 	%rd2, %rd4;
	mov.u32 	%r139, %tid.x;
	mov.u32 	%r29, %ctaid.x;
	mov.u32 	%r30, %ntid.x;
	mad.lo.s32 	%r2, %r29, %r30, %r139;
	mov.u32 	%r31, %tid.y;
	mov.u32 	%r32, %ctaid.y;
	mov.u32 	%r33, %ntid.y;
	mad.lo.s32 	%r3, %r32, %r33, %r31;
	shl.b32 	%r34, %r31, 7;
	mov.u32 	%r35, _ZZ21matrix_multi_smem_gpuPiS_S_E2As;
	add.s32 	%r4, %r35, %r34;
	shl.b32 	%r36, %r139, 2;
	add.s32 	%r5, %r4, %r36;
	shl.b32 	%r6, %r3, 13;
	sub.s32 	%r7, 8192, %r31;
	mov.u32 	%r37, _ZZ21matrix_multi_smem_gpuPiS_S_E2Bs;
	add.s32 	%r9, %r37, %r36;
	add.s32 	%r8, %r9, %r34;
	shl.b32 	%r38, %r31, 13;
	add.s32 	%r142, %r2, %r38;
	or.b32  	%r140, %r139, %r6;
	mov.b32 	%r141, 0;
	mov.u32 	%r143, %r141;
	mov.u32 	%r144, %r141;
$L__BB0_1:
	max.u32 	%r40, %r3, %r139;
	setp.gt.u32 	%p1, %r40, 8191;
	mov.b32 	%r145, 0;
	@%p1 bra 	$L__BB0_3;
	mul.wide.u32 	%rd6, %r140, 4;
	add.s64 	%rd7, %rd2, %rd6;
	ld.global.u32 	%r145, [%rd7];
$L__BB0_3:
	setp.gt.s32 	%p2, %r2, 8191;
	st.shared.u32 	[%r5], %r145;
	setp.ge.u32 	%p3, %r141, %r7;
	mov.b32 	%r146, 0;
	or.pred  	%p4, %p2, %p3;
	@%p4 bra 	$L__BB0_5;
	mul.wide.u32 	%rd8, %r142, 4;
	add.s64 	%rd9, %rd1, %rd8;
	ld.global.u32 	%r146, [%rd9];
$L__BB0_5:
	st.shared.u32 	[%r8], %r146;
	bar.sync 	0;
	ld.shared.u32 	%r43, [%r4];
	ld.shared.u32 	%r44, [%r9];
	mad.lo.s32 	%r45, %r44, %r43, %r144;
	ld.shared.u32 	%r46, [%r4+4];
	ld.shared.u32 	%r47, [%r9+128];
	mad.lo.s32 	%r48, %r47, %r46, %r45;
	ld.shared.u32 	%r49, [%r4+8];
	ld.shared.u32 	%r50, [%r9+256];
	mad.lo.s32 	%r51, %r50, %r49, %r48;
	ld.shared.u32 	%r52, [%r4+12];
	ld.shared.u32 	%r53, [%r9+384];
	mad.lo.s32 	%r54, %r53, %r52, %r51;
	ld.shared.u32 	%r55, [%r4+16];
	ld.shared.u32 	%r56, [%r9+512];
	mad.lo.s32 	%r57, %r56, %r55, %r54;
	ld.shared.u32 	%r58, [%r4+20];
	ld.shared.u32 	%r59, [%r9+640];
	mad.lo.s32 	%r60, %r59, %r58, %r57;
	ld.shared.u32 	%r61, [%r4+24];
	ld.shared.u32 	%r62, [%r9+768];
	mad.lo.s32 	%r63, %r62, %r61, %r60;
	ld.shared.u32 	%r64, [%r4+28];
	ld.shared.u32 	%r65, [%r9+896];
	mad.lo.s32 	%r66, %r65, %r64, %r63;
	ld.shared.u32 	%r67, [%r4+32];
	ld.shared.u32 	%r68, [%r9+1024];
	mad.lo.s32 	%r69, %r68, %r67, %r66;
	ld.shared.u32 	%r70, [%r4+36];
	ld.shared.u32 	%r71, [%r9+1152];
	mad.lo.s32 	%r72, %r71, %r70, %r69;
	ld.shared.u32 	%r73, [%r4+40];
	ld.shared.u32 	%r74, [%r9+1280];
	mad.lo.s32 	%r75, %r74, %r73, %r72;
	ld.shared.u32 	%r76, [%r4+44];
	ld.shared.u32 	%r77, [%r9+1408];
	mad.lo.s32 	%r78, %r77, %r76, %r75;
	ld.shared.u32 	%r79, [%r4+48];
	ld.shared.u32 	%r80, [%r9+1536];
	mad.lo.s32 	%r81, %r80, %r79, %r78;
	ld.shared.u32 	%r82, [%r4+52];
	ld.shared.u32 	%r83, [%r9+1664];
	mad.lo.s32 	%r84, %r83, %r82, %r81;
	ld.shared.u32 	%r85, [%r4+56];
	ld.shared.u32 	%r86, [%r9+1792];
	mad.lo.s32 	%r87, %r86, %r85, %r84;
	ld.shared.u32 	%r88, [%r4+60];
	ld.shared.u32 	%r89, [%r9+1920];
	mad.lo.s32 	%r90, %r89, %r88, %r87;
	ld.shared.u32 	%r91, [%r4+64];
	ld.shared.u32 	%r92, [%r9+2048];
	mad.lo.s32 	%r93, %r92, %r91, %r90;
	ld.shared.u32 	%r94, [%r4+68];
	ld.shared.u32 	%r95, [%r9+2176];
	mad.lo.s32 	%r96, %r95, %r94, %r93;
	ld.shared.u32 	%r97, [%r4+72];
	ld.shared.u32 	%r98, [%r9+2304];
	mad.lo.s32 	%r99, %r98, %r97, %r96;
	ld.shared.u32 	%r100, [%r4+76];
	ld.shared.u32 	%r101, [%r9+2432];
	mad.lo.s32 	%r102, %r101, %r100, %r99;
	ld.shared.u32 	%r103, [%r4+80];
	ld.shared.u32 	%r104, [%r9+2560];
	mad.lo.s32 	%r105, %r104, %r103, %r102;
	ld.shared.u32 	%r106, [%r4+84];
	ld.shared.u32 	%r107, [%r9+2688];
	mad.lo.s32 	%r108, %r107, %r106, %r105;
	ld.shared.u32 	%r109, [%r4+88];
	ld.shared.u32 	%r110, [%r9+2816];
	mad.lo.s32 	%r111, %r110, %r109, %r108;
	ld.shared.u32 	%r112, [%r4+92];
	ld.shared.u32 	%r113, [%r9+2944];
	mad.lo.s32 	%r114, %r113, %r112, %r111;
	ld.shared.u32 	%r115, [%r4+96];
	ld.shared.u32 	%r116, [%r9+3072];
	mad.lo.s32 	%r117, %r116, %r115, %r114;
	ld.shared.u32 	%r118, [%r4+100];
	ld.shared.u32 	%r119, [%r9+3200];
	mad.lo.s32 	%r120, %r119, %r118, %r117;
	ld.shared.u32 	%r121, [%r4+104];
	ld.shared.u32 	%r122, [%r9+3328];
	mad.lo.s32 	%r123, %r122, %r121, %r120;
	ld.shared.u32 	%r124, [%r4+108];
	ld.shared.u32 	%r125, [%r9+3456];
	mad.lo.s32 	%r126, %r125, %r124, %r123;
	ld.shared.u32 	%r127, [%r4+112];
	ld.shared.u32 	%r128, [%r9+3584];
	mad.lo.s32 	%r129, %r128, %r127, %r126;
	ld.shared.u32 	%r130, [%r4+116];
	ld.shared.u32 	%r131, [%r9+3712];
	mad.lo.s32 	%r132, %r131, %r130, %r129;
	ld.shared.u32 	%r133, [%r4+120];
	ld.shared.u32 	%r134, [%r9+3840];
	mad.lo.s32 	%r135, %r134, %r133, %r132;
	ld.shared.u32 	%r136, [%r4+124];
	ld.shared.u32 	%r137, [%r9+3968];
	mad.lo.s32 	%r144, %r137, %r136, %r135;
	bar.sync 	0;
	add.s32 	%r143, %r143, 1;
	add.s32 	%r142, %r142, 262144;
	add.s32 	%r141, %r141, 32;
	add.s32 	%r140, %r140, 32;
	add.s32 	%r139, %r139, 32;
	setp.ne.s32 	%p5, %r143, 256;
	@%p5 bra 	$L__BB0_1;
	setp.gt.s32 	%p6, %r2, 8191;
	setp.gt.u32 	%p7, %r3, 8191;
	or.pred  	%p8, %p6, %p7;
	@%p8 bra 	$L__BB0_8;
	add.s32 	%r138, %r6, %r2;
	cvta.to.global.u64 	%rd10, %rd3;
	mul.wide.s32 	%rd11, %r138, 4;
	add.s64 	%rd12, %rd10, %rd11;
	st.global.u32 	[%rd12], %r144;
$L__BB0_8:
	ret;

}


// ===== COMPILED SASS (sm_100) =====

	.target	sm_100

	.elftype	@"ET_EXEC"


//--------------------- .note.nv.tkinfo           --------------------------
	.section	.note.nv.tkinfo,"",@"SHT_NOTE"
	.sectionflags	@"SHF_NOTE_NV_TKINFO"
	.tkinfo
        /*0018*/ 	.word	0x00000002
        /*0030*/ 	.string	""
        /*0030*/ 	.string	"ptxas"
        /*0030*/ 	.string	"Cuda compilation tools, release 13.0, V13.0.88"
        /*0030*/ 	.string	"Build cuda_13.0.r13.0/compiler.36424714_0"
        /*0030*/ 	.string	"-arch sm_100 -m 64 "



//--------------------- .note.nv.cuinfo           --------------------------
	.section	.note.nv.cuinfo,"",@"SHT_NOTE"
	.sectionflags	@"SHF_NOTE_NV_CUINFO"
        /*0018*/ 	.short	0x0002
        /*001a*/ 	.short	0x0064
        /*001c*/ 	.short	0x0082
	.zero		2


//--------------------- .nv.info                  --------------------------
	.section	.nv.info,"",@"SHT_CUDA_INFO"
	.align	4


	//----- nvinfo : EIATTR_REGCOUNT
	.align		4
        /*0000*/ 	.byte	0x04, 0x2f
        /*0002*/ 	.short	(.L_1 - .L_0)
	.align		4
.L_0:
        /*0004*/ 	.word	index@(_Z21matrix_multi_smem_gpuPiS_S_)
        /*0008*/ 	.word	0x00000020


	//----- nvinfo : EIATTR_FRAME_SIZE
	.align		4
.L_1:
        /*000c*/ 	.byte	0x04, 0x11
        /*000e*/ 	.short	(.L_3 - .L_2)
	.align		4
.L_2:
        /*0010*/ 	.word	index@(_Z21matrix_multi_smem_gpuPiS_S_)
        /*0014*/ 	.word	0x00000000


	//----- nvinfo : EIATTR_MIN_STACK_SIZE
	.align		4
.L_3:
        /*0018*/ 	.byte	0x04, 0x12
        /*001a*/ 	.short	(.L_5 - .L_4)
	.align		4
.L_4:
        /*001c*/ 	.word	index@(_Z21matrix_multi_smem_gpuPiS_S_)
        /*0020*/ 	.word	0x00000000
.L_5:


//--------------------- .nv.compat                --------------------------
	.section	.nv.compat,"",@"SHT_CUDA_COMPAT_INFO"
	.align	4
        /*0000*/ 	.byte	0x02, 0x09, 0x00, 0x00, 0x02, 0x02, 0x01, 0x00, 0x02, 0x05, 0x05, 0x00, 0x03, 0x07, 0x01, 0x01
        /*0010*/ 	.byte	0x02, 0x03, 0x00, 0x00, 0x02, 0x06, 0x01, 0x00, 0x04, 0x0b, 0x08, 0x00, 0x09, 0x00, 0x00, 0x00
        /*0020*/ 	.byte	0x00, 0x00, 0x00, 0x00


//--------------------- .nv.info._Z21matrix_multi_smem_gpuPiS_S_ --------------------------
	.section	.nv.info._Z21matrix_multi_smem_gpuPiS_S_,"",@"SHT_CUDA_INFO"
	.sectionflags	@""
	.align	4


	//----- nvinfo : EIATTR_CUDA_API_VERSION
	.align		4
        /*0000*/ 	.byte	0x04, 0x37
        /*0002*/ 	.short	(.L_7 - .L_6)
.L_6:
        /*0004*/ 	.word	0x00000082


	//----- nvinfo : EIATTR_KPARAM_INFO
	.align		4
.L_7:
        /*0008*/ 	.byte	0x04, 0x17
        /*000a*/ 	.short	(.L_9 - .L_8)
.L_8:
        /*000c*/ 	.word	0x00000000
        /*0010*/ 	.short	0x0002
        /*0012*/ 	.short	0x0010
        /*0014*/ 	.byte	0x00, 0xf5, 0x21, 0x00


	//----- nvinfo : EIATTR_KPARAM_INFO
	.align		4
.L_9:
        /*0018*/ 	.byte	0x04, 0x17
        /*001a*/ 	.short	(.L_11 - .L_10)
.L_10:
        /*001c*/ 	.word	0x00000000
        /*0020*/ 	.short	0x0001
        /*0022*/ 	.short	0x0008
        /*0024*/ 	.byte	0x00, 0xf5, 0x21, 0x00


	//----- nvinfo : EIATTR_KPARAM_INFO
	.align		4
.L_11:
        /*0028*/ 	.byte	0x04, 0x17
        /*002a*/ 	.short	(.L_13 - .L_12)
.L_12:
        /*002c*/ 	.word	0x00000000
        /*0030*/ 	.short	0x0000
        /*0032*/ 	.short	0x0000
        /*0034*/ 	.byte	0x00, 0xf5, 0x21, 0x00


	//----- nvinfo : EIATTR_SPARSE_MMA_MASK
	.align		4
.L_13:
        /*0038*/ 	.byte	0x03, 0x50
        /*003a*/ 	.short	0x0000


	//----- nvinfo : EIATTR_MAXREG_COUNT
	.align		4
        /*003c*/ 	.byte	0x03, 0x1b
        /*003e*/ 	.short	0x00ff


	//----- nvinfo : EIATTR_NUM_BARRIERS
	.align		4
        /*0040*/ 	.byte	0x02, 0x4c
        /*0042*/ 	.byte	0x01
	.zero		1


	//----- nvinfo : EIATTR_MERCURY_ISA_VERSION
	.align		4
        /*0044*/ 	.byte	0x03, 0x5f
        /*0046*/ 	.short	0x0101


	//----- nvinfo : EIATTR_VRC_CTA_INIT_COUNT
	.align		4
        /*0048*/ 	.byte	0x02, 0x4a
	.zero		1
	.zero		1


	//----- nvinfo : EIATTR_EXIT_INSTR_OFFSETS
	.align		4
        /*004c*/ 	.byte	0x04, 0x1c
        /*004e*/ 	.short	(.L_15 - .L_14)


	//   ....[0]....
.L_14:
        /*0050*/ 	.word	0x000007b0


	//   ....[1]....
        /*0054*/ 	.word	0x00000800


	//----- nvinfo : EIATTR_CBANK_PARAM_SIZE
	.align		4
.L_15:
        /*0058*/ 	.byte	0x03, 0x19
        /*005a*/ 	.short	0x0018


	//----- nvinfo : EIATTR_PARAM_CBANK
	.align		4
        /*005c*/ 	.byte	0x04, 0x0a
        /*005e*/ 	.short	(.L_17 - .L_16)
	.align		4
.L_16:
        /*0060*/ 	.word	index@(.nv.constant0._Z21matrix_multi_smem_gpuPiS_S_)
        /*0064*/ 	.short	0x0380
        /*0066*/ 	.short	0x0018


	//----- nvinfo : EIATTR_SW_WAR
	.align		4
.L_17:
        /*0068*/ 	.byte	0x04, 0x36
        /*006a*/ 	.short	(.L_19 - .L_18)
.L_18:
        /*006c*/ 	.word	0x00000008
.L_19:


//--------------------- .nv.callgraph             --------------------------
	.section	.nv.callgraph,"",@"SHT_CUDA_CALLGRAPH"
	.align	4
	.sectionentsize	8
	.align		4
        /*0000*/ 	.word	0x00000000
	.align		4
        /*0004*/ 	.word	0xffffffff
	.align		4
        /*0008*/ 	.word	0x00000000
	.align		4
        /*000c*/ 	.word	0xfffffffe
	.align		4
        /*0010*/ 	.word	0x00000000
	.align		4
        /*0014*/ 	.word	0xfffffffd
	.align		4
        /*0018*/ 	.word	0x00000000
	.align		4
        /*001c*/ 	.word	0xfffffffc


//--------------------- .text._Z21matrix_multi_smem_gpuPiS_S_ --------------------------
	.section	.text._Z21matrix_multi_smem_gpuPiS_S_,"ax",@progbits
	.align	128
        .global         _Z21matrix_multi_smem_gpuPiS_S_
        .type           _Z21matrix_multi_smem_gpuPiS_S_,@function
        .size           _Z21matrix_multi_smem_gpuPiS_S_,(.L_x_2 - _Z21matrix_multi_smem_gpuPiS_S_)
        .other          _Z21matrix_multi_smem_gpuPiS_S_,@"STO_CUDA_ENTRY STV_DEFAULT"
_Z21matrix_multi_smem_gpuPiS_S_:
.text._Z21matrix_multi_smem_gpuPiS_S_:
[----:B------:R-:W-:Y:S01]  /*0000*/  LDC R1, c[0x0][0x37c] ;  /* 0x0000df00ff017b82 */ /* 0x000fe20000000800 */
[----:B------:R-:W0:Y:S07]  /*0010*/  S2R R4, SR_TID.Y ;  /* 0x0000000000047919 */ /* 0x000e2e0000002200 */
[----:B------:R-:W1:Y:S01]  /*0020*/  S2UR UR6, SR_CgaCtaId ;  /* 0x00000000000679c3 */ /* 0x000e620000008800 */
[----:B------:R-:W-:Y:S01]  /*0030*/  UMOV UR4, 0x400 ;  /* 0x0000040000047882 */ /* 0x000fe20000000000 */
[----:B------:R-:W-:Y:S01]  /*0040*/  HFMA2 R21, -RZ, RZ, 0, 0 ;  /* 0x00000000ff157431 */ /* 0x000fe200000001ff */
[----:B------:R-:W2:Y:S01]  /*0050*/  S2R R2, SR_TID.X ;  /* 0x0000000000027919 */ /* 0x000ea20000002100 */
[----:B------:R-:W-:Y:S01]  /*0060*/  UIADD3 UR5, UPT, UPT, UR4, 0x1000, URZ ;  /* 0x0000100004057890 */ /* 0x000fe2000fffe0ff */
[----:B------:R-:W3:Y:S03]  /*0070*/  LDCU.64 UR8, c[0x0][0x358] ;  /* 0x00006b00ff0877ac */ /* 0x000ee60008000a00 */
[----:B------:R-:W4:Y:S08]  /*0080*/  LDC R3, c[0x0][0x360] ;  /* 0x0000d800ff037b82 */ /* 0x000f300000000800 */
[----:B------:R-:W5:Y:S08]  /*0090*/  S2UR UR10, SR_CTAID.Y ;  /* 0x00000000000a79c3 */ /* 0x000f700000002600 */
[----:B------:R-:W5:Y:S01]  /*00a0*/  LDC R19, c[0x0][0x364] ;  /* 0x0000d900ff137b82 */ /* 0x000f620000000800 */
[----:B-1----:R-:W-:-:S02]  /*00b0*/  ULEA UR4, UR6, UR4, 0x18 ;  /* 0x0000000406047291 */ /* 0x002fc4000f8ec0ff */
[----:B------:R-:W-:-:S04]  /*00c0*/  ULEA UR5, UR6, UR5, 0x18 ;  /* 0x0000000506057291 */ /* 0x000fc8000f8ec0ff */
[C---:B0-----:R-:W-:Y:S01]  /*00d0*/  LEA R17, R4.reuse, UR4, 0x7 ;  /* 0x0000000404117c11 */ /* 0x041fe2000f8e38ff */
[----:B------:R-:W4:Y:S01]  /*00e0*/  S2UR UR7, SR_CTAID.X ;  /* 0x00000000000779c3 */ /* 0x000f220000002500 */
[----:B------:R-:W-:Y:S01]  /*00f0*/  IADD3 R6, PT, PT, -R4, 0x2000, RZ ;  /* 0x0000200004067810 */ /* 0x000fe20007ffe1ff */
[----:B------:R-:W-:Y:S01]  /*0100*/  UMOV UR4, URZ ;  /* 0x000000ff00047c82 */ /* 0x000fe20008000000 */
[C---:B--2---:R-:W-:Y:S01]  /*0110*/  LEA R5, R2.reuse, UR5, 0x2 ;  /* 0x0000000502057c11 */ /* 0x044fe2000f8e10ff */
[----:B------:R-:W-:Y:S01]  /*0120*/  UMOV UR5, URZ ;  /* 0x000000ff00057c82 */ /* 0x000fe20008000000 */
[----:B------:R-:W-:Y:S01]  /*0130*/  LEA R16, R2, R17, 0x2 ;  /* 0x0000001102107211 */ /* 0x000fe200078e10ff */
[----:B-----5:R-:W-:-:S05]  /*0140*/  IMAD R19, R19, UR10, R4 ;  /* 0x0000000a13137c24 */ /* 0x020fca000f8e0204 */
[----:B------:R-:W-:Y:S01]  /*0150*/  SHF.L.U32 R7, R19, 0xd, RZ ;  /* 0x0000000d13077819 */ /* 0x000fe200000006ff */
[----:B----4-:R-:W-:-:S03]  /*0160*/  IMAD R18, R3, UR7, R2 ;  /* 0x0000000703127c24 */ /* 0x010fc6000f8e0202 */
[----:B------:R-:W-:Y:S02]  /*0170*/  LOP3.LUT R0, R2, R7, RZ, 0xfc, !PT ;  /* 0x0000000702007212 */ /* 0x000fe400078efcff */
[C---:B------:R-:W-:Y:S02]  /*0180*/  LEA R3, R4.reuse, R18, 0xd ;  /* 0x0000001204037211 */ /* 0x040fe400078e68ff */
[----:B---3--:R-:W-:-:S07]  /*0190*/  LEA R4, R4, R5, 0x7 ;  /* 0x0000000504047211 */ /* 0x008fce00078e38ff */
.L_x_0:
[----:B------:R-:W-:Y:S02]  /*01a0*/  VIMNMX.U32 R8, PT, PT, R19, R2, !PT ;  /* 0x0000000213087248 */ /* 0x000fe40007fe0000 */
[----:B------:R-:W-:Y:S02]  /*01b0*/  ISETP.LE.U32.AND P0, PT, R6, UR4, PT ;  /* 0x0000000406007c0c */ /* 0x000fe4000bf03070 */
[----:B------:R-:W-:Y:S02]  /*01c0*/  ISETP.GT.U32.AND P1, PT, R8, 0x1fff, PT ;  /* 0x00001fff0800780c */ /* 0x000fe40003f24070 */
[----:B------:R-:W-:Y:S02]  /*01d0*/  ISETP.GT.OR P0, PT, R18, 0x1fff, P0 ;  /* 0x00001fff1200780c */ /* 0x000fe40000704670 */
[----:B------:R-:W-:Y:S02]  /*01e0*/  MOV R29, RZ ;  /* 0x000000ff001d7202 */ /* 0x000fe40000000f00 */
[----:B------:R-:W-:-:S07]  /*01f0*/  MOV R24, RZ ;  /* 0x000000ff00187202 */ /* 0x000fce0000000f00 */
[----:B------:R-:W0:Y:S08]  /*0200*/  @!P1 LDC.64 R10, c[0x0][0x380] ;  /* 0x0000e000ff0a9b82 */ /* 0x000e300000000a00 */
[----:B------:R-:W1:Y:S01]  /*0210*/  @!P0 LDC.64 R8, c[0x0][0x388] ;  /* 0x0000e200ff088b82 */ /* 0x000e620000000a00 */
[----:B0-----:R-:W-:-:S05]  /*0220*/  @!P1 IMAD.WIDE.U32 R10, R0, 0x4, R10 ;  /* 0x00000004000a9825 */ /* 0x001fca00078e000a */
[----:B------:R-:W2:Y:S01]  /*0230*/  @!P1 LDG.E R29, desc[UR8][R10.64] ;  /* 0x000000080a1d9981 */ /* 0x000ea2000c1e1900 */
[----:B-1----:R-:W-:-:S05]  /*0240*/  @!P0 IMAD.WIDE.U32 R22, R3, 0x4, R8 ;  /* 0x0000000403168825 */ /* 0x002fca00078e0008 */
[----:B------:R-:W3:Y:S01]  /*0250*/  @!P0 LDG.E R24, desc[UR8][R22.64] ;  /* 0x0000000816188981 */ /* 0x000ee2000c1e1900 */
[----:B------:R-:W-:-:S04]  /*0260*/  UIADD3 UR5, UPT, UPT, UR5, 0x1, URZ ;  /* 0x0000000105057890 */ /* 0x000fc8000fffe0ff */
[----:B------:R-:W-:Y:S01]  /*0270*/  UISETP.NE.AND UP0, UPT, UR5, 0x100, UPT ;  /* 0x000001000500788c */ /* 0x000fe2000bf05270 */
[----:B------:R-:W-:Y:S01]  /*0280*/  IADD3 R2, PT, PT, R2, 0x20, RZ ;  /* 0x0000002002027810 */ /* 0x000fe20007ffe0ff */
[----:B--2---:R-:W-:Y:S04]  /*0290*/  STS [R16], R29 ;  /* 0x0000001d10007388 */ /* 0x004fe80000000800 */
[----:B---3--:R-:W-:Y:S01]  /*02a0*/  STS [R4], R24 ;  /* 0x0000001804007388 */ /* 0x008fe20000000800 */
[----:B------:R-:W-:Y:S06]  /*02b0*/  BAR.SYNC.DEFER_BLOCKING 0x0 ;  /* 0x0000000000007b1d */ /* 0x000fec0000010000 */
[----:B------:R-:W-:Y:S04]  /*02c0*/  LDS R28, [R5] ;  /* 0x00000000051c7984 */ /* 0x000fe80000000800 */
[----:B------:R-:W0:Y:S04]  /*02d0*/  LDS.128 R12, [R17] ;  /* 0x00000000110c7984 */ /* 0x000e280000000c00 */
[----:B------:R-:W1:Y:S04]  /*02e0*/  LDS R22, [R5+0x80] ;  /* 0x0000800005167984 */ /* 0x000e680000000800 */
[----:B------:R-:W2:Y:S04]  /*02f0*/  LDS R27, [R5+0x100] ;  /* 0x00010000051b7984 */ /* 0x000ea80000000800 */
[----:B------:R-:W3:Y:S04]  /*0300*/  LDS R26, [R5+0x180] ;  /* 0x00018000051a7984 */ /* 0x000ee80000000800 */
[----:B------:R-:W-:Y:S04]  /*0310*/  LDS R25, [R5+0x200] ;  /* 0x0002000005197984 */ /* 0x000fe80000000800 */
[----:B------:R-:W4:Y:S04]  /*0320*/  LDS.128 R8, [R17+0x10] ;  /* 0x0000100011087984 */ /* 0x000f280000000c00 */
[----:B------:R-:W5:Y:S04]  /*0330*/  LDS R20, [R5+0x280] ;  /* 0x0002800005147984 */ /* 0x000f680000000800 */
[----:B------:R-:W-:Y:S04]  /*0340*/  LDS R24, [R5+0x380] ;  /* 0x0003800005187984 */ /* 0x000fe80000000800 */
[----:B------:R-:W-:Y:S01]  /*0350*/  LDS R23, [R5+0x400] ;  /* 0x0004000005177984 */ /* 0x000fe20000000800 */
[----:B0-----:R-:W-:-:S03]  /*0360*/  IMAD R12, R12, R28, R21 ;  /* 0x0000001c0c0c7224 */ /* 0x001fc600078e0215 */
[----:B------:R-:W0:Y:S01]  /*0370*/  LDS R21, [R5+0x300] ;  /* 0x0003000005157984 */ /* 0x000e220000000800 */
[----:B-1----:R-:W-:-:S03]  /*0380*/  IMAD R12, R22, R13, R12 ;  /* 0x0000000d160c7224 */ /* 0x002fc600078e020c */
[----:B------:R-:W-:Y:S01]  /*0390*/  LDS R22, [R5+0x480] ;  /* 0x0004800005167984 */ /* 0x000fe20000000800 */
[----:B--2---:R-:W-:-:S04]  /*03a0*/  IMAD R12, R27, R14, R12 ;  /* 0x0000000e1b0c7224 */ /* 0x004fc800078e020c */
[----:B---3--:R-:W-:Y:S02]  /*03b0*/  IMAD R26, R26, R15, R12 ;  /* 0x0000000f1a1a7224 */ /* 0x008fe400078e020c */
[----:B------:R-:W1:Y:S02]  /*03c0*/  LDS.128 R12, [R17+0x20] ;  /* 0x00002000110c7984 */ /* 0x000e640000000c00 */
[----:B----4-:R-:W-:Y:S02]  /*03d0*/  IMAD R8, R8, R25, R26 ;  /* 0x0000001908087224 */ /* 0x010fe400078e021a */
[----:B------:R-:W2:Y:S02]  /*03e0*/  LDS R25, [R5+0x500] ;  /* 0x0005000005197984 */ /* 0x000ea40000000800 */
[----:B-----5:R-:W-:Y:S02]  /*03f0*/  IMAD R8, R20, R9, R8 ;  /* 0x0000000914087224 */ /* 0x020fe400078e0208 */
[----:B------:R-:W3:Y:S04]  /*0400*/  LDS R26, [R5+0x580] ;  /* 0x00058000051a7984 */ /* 0x000ee80000000800 */
[----:B------:R-:W-:Y:S01]  /*0410*/  LDS R20, [R5+0x680] ;  /* 0x0006800005147984 */ /* 0x000fe20000000800 */
[----:B0-----:R-:W-:-:S03]  /*0420*/  IMAD R8, R21, R10, R8 ;  /* 0x0000000a15087224 */ /* 0x001fc600078e0208 */
[----:B------:R-:W-:Y:S01]  /*0430*/  LDS R21, [R5+0x600] ;  /* 0x0006000005157984 */ /* 0x000fe20000000800 */
[----:B------:R-:W-:-:S03]  /*0440*/  IMAD R24, R24, R11, R8 ;  /* 0x0000000b18187224 */ /* 0x000fc600078e0208 */
[----:B------:R-:W0:Y:S01]  /*0450*/  LDS.128 R8, [R17+0x30] ;  /* 0x0000300011087984 */ /* 0x000e220000000c00 */
[----:B-1----:R-:W-:-:S03]  /*0460*/  IMAD R12, R12, R23, R24 ;  /* 0x000000170c0c7224 */ /* 0x002fc600078e0218 */
[----:B------:R-:W1:Y:S01]  /*0470*/  LDS R23, [R5+0x700] ;  /* 0x0007000005177984 */ /* 0x000e620000000800 */
[----:B------:R-:W-:-:S03]  /*0480*/  IMAD R12, R22, R13, R12 ;  /* 0x0000000d160c7224 */ /* 0x000fc600078e020c */
[----:B------:R-:W4:Y:S01]  /*0490*/  LDS R24, [R5+0x780] ;  /* 0x0007800005187984 */ /* 0x000f220000000800 */
[----:B--2---:R-:W-:-:S03]  /*04a0*/  IMAD R12, R25, R14, R12 ;  /* 0x0000000e190c7224 */ /* 0x004fc600078e020c */
[----:B------:R-:W-:Y:S01]  /*04b0*/  LDS R25, [R5+0x800] ;  /* 0x0008000005197984 */ /* 0x000fe20000000800 */
[----:B---3--:R-:W-:-:S03]  /*04c0*/  IMAD R26, R26, R15, R12 ;  /* 0x0000000f1a1a7224 */ /* 0x008fc600078e020c */
[----:B------:R-:W2:Y:S04]  /*04d0*/  LDS.128 R12, [R17+0x40] ;  /* 0x00004000110c7984 */ /* 0x000ea80000000c00 */
[----:B------:R-:W3:Y:S01]  /*04e0*/  LDS R22, [R5+0x880] ;  /* 0x0008800005167984 */ /* 0x000ee20000000800 */
[----:B0-----:R-:W-:-:S03]  /*04f0*/  IMAD R8, R8, R21, R26 ;  /* 0x0000001508087224 */ /* 0x001fc600078e021a */
[----:B------:R-:W0:Y:S04]  /*0500*/  LDS R21, [R5+0x900] ;  /* 0x0009000005157984 */ /* 0x000e280000000800 */
[----:B------:R-:W5:Y:S01]  /*0510*/  LDS R26, [R5+0x980] ;  /* 0x00098000051a7984 */ /* 0x000f620000000800 */
[----:B------:R-:W-:-:S03]  /*0520*/  IMAD R8, R20, R9, R8 ;  /* 0x0000000914087224 */ /* 0x000fc600078e0208 */
[----:B------:R-:W-:Y:S01]  /*0530*/  LDS R20, [R5+0xa80] ;  /* 0x000a800005147984 */ /* 0x000fe20000000800 */
[----:B-1----:R-:W-:-:S03]  /*0540*/  IMAD R8, R23, R10, R8 ;  /* 0x0000000a17087224 */ /* 0x002fc600078e0208 */
[----:B------:R-:W-:Y:S01]  /*0550*/  LDS R23, [R5+0xa00] ;  /* 0x000a000005177984 */ /* 0x000fe20000000800 */
[----:B----4-:R-:W-:-:S03]  /*0560*/  IMAD R24, R24, R11, R8 ;  /* 0x0000000b18187224 */ /* 0x010fc600078e0208 */
[----:B------:R-:W1:Y:S01]  /*0570*/  LDS.128 R8, [R17+0x50] ;  /* 0x0000500011087984 */ /* 0x000e620000000c00 */
[----:B--2---:R-:W-:-:S03]  /*0580*/  IMAD R12, R12, R25, R24 ;  /* 0x000000190c0c7224 */ /* 0x004fc600078e0218 */
[----:B------:R-:W2:Y:S01]  /*0590*/  LDS R25, [R5+0xb00] ;  /* 0x000b000005197984 */ /* 0x000ea20000000800 */
[----:B---3--:R-:W-:-:S03]  /*05a0*/  IMAD R12, R22, R13, R12 ;  /* 0x0000000d160c7224 */ /* 0x008fc600078e020c */
[----:B------:R-:W3:Y:S04]  /*05b0*/  LDS R22, [R5+0xb80] ;  /* 0x000b800005167984 */ /* 0x000ee80000000800 */
[----:B------:R-:W-:Y:S01]  /*05c0*/  LDS R24, [R5+0xc80] ;  /* 0x000c800005187984 */ /* 0x000fe20000000800 */
[----:B0-----:R-:W-:-:S03]  /*05d0*/  IMAD R12, R21, R14, R12 ;  /* 0x0000000e150c7224 */ /* 0x001fc600078e020c */
[----:B------:R-:W-:Y:S01]  /*05e0*/  LDS R21, [R5+0xc00] ;  /* 0x000c000005157984 */ /* 0x000fe20000000800 */
[----:B-----5:R-:W-:-:S03]  /*05f0*/  IMAD R26, R26, R15, R12 ;  /* 0x0000000f1a1a7224 */ /* 0x020fc600078e020c */
        /* <DEDUP_REMOVED lines=13> */
[----:B------:R-:W-:-:S04]  /*06d0*/  IMAD R13, R24, R13, R26 ;  /* 0x0000000d180d7224 */ /* 0x000fc800078e021a */
[----:B-1----:R-:W-:-:S04]  /*06e0*/  IMAD R13, R23, R14, R13 ;  /* 0x0000000e170d7224 */ /* 0x002fc800078e020d */
[----:B----4-:R-:W-:-:S04]  /*06f0*/  IMAD R13, R20, R15, R13 ;  /* 0x0000000f140d7224 */ /* 0x010fc800078e020d */
[----:B--2---:R-:W-:-:S04]  /*0700*/  IMAD R8, R8, R25, R13 ;  /* 0x0000001908087224 */ /* 0x004fc800078e020d */
[----:B---3--:R-:W-:Y:S01]  /*0710*/  IMAD R8, R22, R9, R8 ;  /* 0x0000000916087224 */ /* 0x008fe200078e0208 */
[----:B------:R-:W-:Y:S02]  /*0720*/  IADD3 R0, PT, PT, R0, 0x20, RZ ;  /* 0x0000002000007810 */ /* 0x000fe40007ffe0ff */
[----:B------:R-:W-:Y:S01]  /*0730*/  IADD3 R3, PT, PT, R3, 0x40000, RZ ;  /* 0x0004000003037810 */ /* 0x000fe20007ffe0ff */
[----:B------:R-:W-:Y:S01]  /*0740*/  UIADD3 UR4, UPT, UPT, UR4, 0x20, URZ ;  /* 0x0000002004047890 */ /* 0x000fe2000fffe0ff */
[----:B0-----:R-:W-:-:S04]  /*0750*/  IMAD R21, R21, R10, R8 ;  /* 0x0000000a15157224 */ /* 0x001fc800078e0208 */
[----:B-----5:R-:W-:Y:S01]  /*0760*/  IMAD R21, R12, R11, R21 ;  /* 0x0000000b0c157224 */ /* 0x020fe200078e0215 */
[----:B------:R-:W-:Y:S06]  /*0770*/  BAR.SYNC.DEFER_BLOCKING 0x0 ;  /* 0x0000000000007b1d */ /* 0x000fec0000010000 */
[----:B------:R-:W-:Y:S05]  /*0780*/  BRA.U UP0, `(.L_x_0) ;  /* 0xfffffff900847547 */ /* 0x000fea000b83ffff */
[----:B------:R-:W-:-:S04]  /*0790*/  ISETP.GT.U32.AND P0, PT, R19, 0x1fff, PT ;  /* 0x00001fff1300780c */ /* 0x000fc80003f04070 */
[----:B------:R-:W-:-:S13]  /*07a0*/  ISETP.GT.OR P0, PT, R18, 0x1fff, P0 ;  /* 0x00001fff1200780c */ /* 0x000fda0000704670 */
[----:B------:R-:W-:Y:S05]  /*07b0*/  @P0 EXIT ;  /* 0x000000000000094d */ /* 0x000fea0003800000 */
[----:B------:R-:W0:Y:S01]  /*07c0*/  LDC.64 R2, c[0x0][0x390] ;  /* 0x0000e400ff027b82 */ /* 0x000e220000000a00 */
[----:B------:R-:W-:-:S05]  /*07d0*/  IADD3 R7, PT, PT, R18, R7, RZ ;  /* 0x0000000712077210 */ /* 0x000fca0007ffe0ff */
[----:B0-----:R-:W-:-:S05]  /*07e0*/  IMAD.WIDE R2, R7, 0x4, R2 ;  /* 0x0000000407027825 */ /* 0x001fca00078e0202 */
[----:B------:R-:W-:Y:S01]  /*07f0*/  STG.E desc[UR8][R2.64], R21 ;  /* 0x0000001502007986 */ /* 0x000fe2000c101908 */
[----:B------:R-:W-:Y:S05]  /*0800*/  EXIT ;  /* 0x000000000000794d */ /* 0x000fea0003800000 */
.L_x_1:
[----:B------:R-:W-:-:S00]  /*0810*/  BRA `(.L_x_1) ;  /* 0xfffffffc00fc7947 */ /* 0x000fc0000383ffff */
[----:B------:R-:W-:-:S00]  /*0820*/  NOP ;  /* 0x0000000000007918 */ /* 0x000fc00000000000 */
        /* <DEDUP_REMOVED lines=13> */
.L_x_2:


//--------------------- .nv.shared._Z21matrix_multi_smem_gpuPiS_S_ --------------------------
	.section	.nv.shared._Z21matrix_multi_smem_gpuPiS_S_,"aw",@nobits
	.sectionflags	@""
	.align	4
.nv.shared._Z21matrix_multi_smem_gpuPiS_S_:
	.zero		9216


//--------------------- .nv.shared.reserved.0     --------------------------
	.section	.nv.shared.reserved.0,"aw",@nobits
	.weak		__nv_reservedSMEM_offset_0_alias
	.size		__nv_reservedSMEM_offset_0_alias, 0, 64
	.other		__nv_reservedSMEM_offset_0_alias,@"STO_CUDA_RESERVED_SHARED STV_DEFAULT"
__nv_reservedSMEM_offset_0_alias:
	.zero		0
	.zero		64


//--------------------- .nv.constant0._Z21matrix_multi_smem_gpuPiS_S_ --------------------------
	.section	.nv.constant0._Z21matrix_multi_smem_gpuPiS_S_,"a",@progbits
	.sectionflags	@""
	.align	4
.nv.constant0._Z21matrix_multi_smem_gpuPiS_S_:
	.zero		920


//--------------------- SYMBOLS --------------------------

	.type		.nv.reservedSmem.offset0,@object
	.size		.nv.reservedSmem.offset0,0x4
	.type		.nv.reservedSmem.cap,@object
	.size		.nv.reservedSmem.cap,0x4
